//
// Generated by NVIDIA NVVM Compiler
//
// Compiler Build ID: CL-36424714
// Cuda compilation tools, release 13.0, V13.0.88
// Based on NVVM 20.0.0
//

.version 9.0
.target sm_100
.address_size 64

	// .globl	_Z7kernel2PfS_i
// _ZZ7kernel2PfS_iE6s_data has been demoted

.visible .entry _Z7kernel2PfS_i(
	.param .u64 .ptr .align 1 _Z7kernel2PfS_i_param_0,
	.param .u64 .ptr .align 1 _Z7kernel2PfS_i_param_1,
	.param .u32 _Z7kernel2PfS_i_param_2
)
{
	.reg .pred 	%p<7>;
	.reg .b32 	%r<23>;
	.reg .b32 	%f<6>;
	.reg .b64 	%rd<9>;
	// demoted variable
	.shared .align 4 .b8 _ZZ7kernel2PfS_iE6s_data[512];
	ld.param.u64 	%rd1, [_Z7kernel2PfS_i_param_0];
	ld.param.u64 	%rd2, [_Z7kernel2PfS_i_param_1];
	ld.param.u32 	%r11, [_Z7kernel2PfS_i_param_2];
	mov.u32 	%r1, %tid.x;
	mov.u32 	%r2, %ctaid.x;
	mov.u32 	%r3, %ntid.x;
	mul.lo.s32 	%r4, %r2, %r3;
	add.s32 	%r5, %r4, %r1;
	setp.ge.u32 	%p1, %r5, %r11;
	@%p1 bra 	$L__BB0_2;
	cvta.to.global.u64 	%rd3, %rd1;
	mul.wide.u32 	%rd4, %r5, 4;
	add.s64 	%rd5, %rd3, %rd4;
	ld.global.f32 	%f1, [%rd5];
	shl.b32 	%r12, %r1, 2;
	mov.u32 	%r13, _ZZ7kernel2PfS_iE6s_data;
	add.s32 	%r14, %r13, %r12;
	st.shared.f32 	[%r14], %f1;
$L__BB0_2:
	bar.sync 	0;
	setp.lt.u32 	%p2, %r3, 2;
	@%p2 bra 	$L__BB0_8;
	shl.b32 	%r6, %r1, 1;
	mov.b32 	%r22, 1;
$L__BB0_4:
	mul.lo.s32 	%r8, %r22, %r6;
	add.s32 	%r9, %r8, %r22;
	setp.ge.u32 	%p3, %r9, %r3;
	@%p3 bra 	$L__BB0_7;
	add.s32 	%r16, %r9, %r4;
	setp.ge.u32 	%p4, %r16, %r11;
	@%p4 bra 	$L__BB0_7;
	shl.b32 	%r17, %r9, 2;
	mov.u32 	%r18, _ZZ7kernel2PfS_iE6s_data;
	add.s32 	%r19, %r18, %r17;
	ld.shared.f32 	%f2, [%r19];
	shl.b32 	%r20, %r8, 2;
	add.s32 	%r21, %r18, %r20;
	ld.shared.f32 	%f3, [%r21];
	add.f32 	%f4, %f2, %f3;
	st.shared.f32 	[%r21], %f4;
$L__BB0_7:
	bar.sync 	0;
	shl.b32 	%r22, %r22, 1;
	setp.lt.u32 	%p5, %r22, %r3;
	@%p5 bra 	$L__BB0_4;
$L__BB0_8:
	setp.ne.s32 	%p6, %r1, 0;
	@%p6 bra 	$L__BB0_10;
	ld.shared.f32 	%f5, [_ZZ7kernel2PfS_iE6s_data];
	cvta.to.global.u64 	%rd6, %rd2;
	mul.wide.u32 	%rd7, %r2, 4;
	add.s64 	%rd8, %rd6, %rd7;
	st.global.f32 	[%rd8], %f5;
$L__BB0_10:
	ret;

}


// ===== COMPILED SASS (sm_100) =====

	.target	sm_100

	.elftype	@"ET_EXEC"


//--------------------- .note.nv.tkinfo           --------------------------
	.section	.note.nv.tkinfo,"",@"SHT_NOTE"
	.sectionflags	@"SHF_NOTE_NV_TKINFO"
	.tkinfo
        /*0018*/ 	.word	0x00000002
        /*0030*/ 	.string	""
        /*0030*/ 	.string	"ptxas"
        /*0030*/ 	.string	"Cuda compilation tools, release 13.0, V13.0.88"
        /*0030*/ 	.string	"Build cuda_13.0.r13.0/compiler.36424714_0"
        /*0030*/ 	.string	"-arch sm_100 -m 64 "



//--------------------- .note.nv.cuinfo           --------------------------
	.section	.note.nv.cuinfo,"",@"SHT_NOTE"
	.sectionflags	@"SHF_NOTE_NV_CUINFO"
        /*0018*/ 	.short	0x0002
        /*001a*/ 	.short	0x0064
        /*001c*/ 	.short	0x0082
	.zero		2


//--------------------- .nv.info                  --------------------------
	.section	.nv.info,"",@"SHT_CUDA_INFO"
	.align	4


	//----- nvinfo : EIATTR_REGCOUNT
	.align		4
        /*0000*/ 	.byte	0x04, 0x2f
        /*0002*/ 	.short	(.L_1 - .L_0)
	.align		4
.L_0:
        /*0004*/ 	.word	index@(_Z7kernel2PfS_i)
        /*0008*/ 	.word	0x0000000c


	//----- nvinfo : EIATTR_FRAME_SIZE
	.align		4
.L_1:
        /*000c*/ 	.byte	0x04, 0x11
        /*000e*/ 	.short	(.L_3 - .L_2)
	.align		4
.L_2:
        /*0010*/ 	.word	index@(_Z7kernel2PfS_i)
        /*0014*/ 	.word	0x00000000


	//----- nvinfo : EIATTR_MIN_STACK_SIZE
	.align		4
.L_3:
        /*0018*/ 	.byte	0x04, 0x12
        /*001a*/ 	.short	(.L_5 - .L_4)
	.align		4
.L_4:
        /*001c*/ 	.word	index@(_Z7kernel2PfS_i)
        /*0020*/ 	.word	0x00000000
.L_5:


//--------------------- .nv.compat                --------------------------
	.section	.nv.compat,"",@"SHT_CUDA_COMPAT_INFO"
	.align	4
        /*0000*/ 	.byte	0x02, 0x09, 0x00, 0x00, 0x02, 0x02, 0x01, 0x00, 0x02, 0x05, 0x05, 0x00, 0x03, 0x07, 0x01, 0x01
        /*0010*/ 	.byte	0x02, 0x03, 0x00, 0x00, 0x02, 0x06, 0x01, 0x00, 0x04, 0x0b, 0x08, 0x00, 0x09, 0x00, 0x00, 0x00
        /*0020*/ 	.byte	0x00, 0x00, 0x00, 0x00


//--------------------- .nv.info._Z7kernel2PfS_i  --------------------------
	.section	.nv.info._Z7kernel2PfS_i,"",@"SHT_CUDA_INFO"
	.sectionflags	@""
	.align	4


	//----- nvinfo : EIATTR_CUDA_API_VERSION
	.align		4
        /*0000*/ 	.byte	0x04, 0x37
        /*0002*/ 	.short	(.L_7 - .L_6)
.L_6:
        /*0004*/ 	.word	0x00000082


	//----- nvinfo : EIATTR_KPARAM_INFO
	.align		4
.L_7:
        /*0008*/ 	.byte	0x04, 0x17
        /*000a*/ 	.short	(.L_9 - .L_8)
.L_8:
        /*000c*/ 	.word	0x00000000
        /*0010*/ 	.short	0x0002
        /*0012*/ 	.short	0x0010
        /*0014*/ 	.byte	0x00, 0xf0, 0x11, 0x00


	//----- nvinfo : EIATTR_KPARAM_INFO
	.align		4
.L_9:
        /*0018*/ 	.byte	0x04, 0x17
        /*001a*/ 	.short	(.L_11 - .L_10)
.L_10:
        /*001c*/ 	.word	0x00000000
        /*0020*/ 	.short	0x0001
        /*0022*/ 	.short	0x0008
        /*0024*/ 	.byte	0x00, 0xf5, 0x21, 0x00


	//----- nvinfo : EIATTR_KPARAM_INFO
	.align		4
.L_11:
        /*0028*/ 	.byte	0x04, 0x17
        /*002a*/ 	.short	(.L_13 - .L_12)
.L_12:
        /*002c*/ 	.word	0x00000000
        /*0030*/ 	.short	0x0000
        /*0032*/ 	.short	0x0000
        /*0034*/ 	.byte	0x00, 0xf5, 0x21, 0x00


	//----- nvinfo : EIATTR_SPARSE_MMA_MASK
	.align		4
.L_13:
        /*0038*/ 	.byte	0x03, 0x50
        /*003a*/ 	.short	0x0000


	//----- nvinfo : EIATTR_MAXREG_COUNT
	.align		4
        /*003c*/ 	.byte	0x03, 0x1b
        /*003e*/ 	.short	0x00ff


	//----- nvinfo : EIATTR_NUM_BARRIERS
	.align		4
        /*0040*/ 	.byte	0x02, 0x4c
        /*0042*/ 	.byte	0x01
	.zero		1


	//----- nvinfo : EIATTR_MERCURY_ISA_VERSION
	.align		4
        /*0044*/ 	.byte	0x03, 0x5f
        /*0046*/ 	.short	0x0101


	//----- nvinfo : EIATTR_VRC_CTA_INIT_COUNT
	.align		4
        /*0048*/ 	.byte	0x02, 0x4a
	.zero		1
	.zero		1


	//----- nvinfo : EIATTR_EXIT_INSTR_OFFSETS
	.align		4
        /*004c*/ 	.byte	0x04, 0x1c
        /*004e*/ 	.short	(.L_15 - .L_14)


	//   ....[0]....
.L_14:
        /*0050*/ 	.word	0x00000300


	//   ....[1]....
        /*0054*/ 	.word	0x00000380


	//----- nvinfo : EIATTR_CRS_STACK_SIZE
	.align		4
.L_15:
        /*0058*/ 	.byte	0x04, 0x1e
        /*005a*/ 	.short	(.L_17 - .L_16)
.L_16:
        /*005c*/ 	.word	0x00000000


	//----- nvinfo : EIATTR_CBANK_PARAM_SIZE
	.align		4
.L_17:
        /*0060*/ 	.byte	0x03, 0x19
        /*0062*/ 	.short	0x0014


	//----- nvinfo : EIATTR_PARAM_CBANK
	.align		4
        /*0064*/ 	.byte	0x04, 0x0a
        /*0066*/ 	.short	(.L_19 - .L_18)
	.align		4
.L_18:
        /*0068*/ 	.word	index@(.nv.constant0._Z7kernel2PfS_i)
        /*006c*/ 	.short	0x0380
        /*006e*/ 	.short	0x0014


	//----- nvinfo : EIATTR_SW_WAR
	.align		4
.L_19:
        /*0070*/ 	.byte	0x04, 0x36
        /*0072*/ 	.short	(.L_21 - .L_20)
.L_20:
        /*0074*/ 	.word	0x00000008
.L_21:


//--------------------- .nv.callgraph             --------------------------
	.section	.nv.callgraph,"",@"SHT_CUDA_CALLGRAPH"
	.align	4
	.sectionentsize	8
	.align		4
        /*0000*/ 	.word	0x00000000
	.align		4
        /*0004*/ 	.word	0xffffffff
	.align		4
        /*0008*/ 	.word	0x00000000
	.align		4
        /*000c*/ 	.word	0xfffffffe
	.align		4
        /*0010*/ 	.word	0x00000000
	.align		4
        /*0014*/ 	.word	0xfffffffd
	.align		4
        /*0018*/ 	.word	0x00000000
	.align		4
        /*001c*/ 	.word	0xfffffffc


//--------------------- .text._Z7kernel2PfS_i     --------------------------
	.section	.text._Z7kernel2PfS_i,"ax",@progbits
	.align	128
        .global         _Z7kernel2PfS_i
        .type           _Z7kernel2PfS_i,@function
        .size           _Z7kernel2PfS_i,(.L_x_7 - _Z7kernel2PfS_i)
        .other          _Z7kernel2PfS_i,@"STO_CUDA_ENTRY STV_DEFAULT"
_Z7kernel2PfS_i:
.text._Z7kernel2PfS_i:
[----:B------:R-:W-:Y:S01]  /*0000*/  LDC R1, c[0x0][0x37c] ;  /* 0x0000df00ff017b82 */ /* 0x000fe20000000800 */
[----:B------:R-:W0:Y:S01]  /*0010*/  S2R R9, SR_CTAID.X ;  /* 0x0000000000097919 */ /* 0x000e220000002500 */
[----:B------:R-:W0:Y:S01]  /*0020*/  LDCU UR7, c[0x0][0x360] ;  /* 0x00006c00ff0777ac */ /* 0x000e220008000800 */
[----:B------:R-:W-:Y:S01]  /*0030*/  BSSY.RECONVERGENT B0, `(.L_x_0) ;  /* 0x0000010000007945 */ /* 0x000fe20003800200 */
[----:B------:R-:W1:Y:S01]  /*0040*/  S2R R7, SR_TID.X ;  /* 0x0000000000077919 */ /* 0x000e620000002100 */
[----:B------:R-:W2:Y:S01]  /*0050*/  LDCU UR4, c[0x0][0x390] ;  /* 0x00007200ff0477ac */ /* 0x000ea20008000800 */
[----:B------:R-:W3:Y:S01]  /*0060*/  LDCU.64 UR8, c[0x0][0x358] ;  /* 0x00006b00ff0877ac */ /* 0x000ee20008000a00 */
[----:B0-----:R-:W-:-:S04]  /*0070*/  IMAD R0, R9, UR7, RZ ;  /* 0x0000000709007c24 */ /* 0x001fc8000f8e02ff */
[----:B-1----:R-:W-:-:S05]  /*0080*/  IMAD.IADD R5, R0, 0x1, R7 ;  /* 0x0000000100057824 */ /* 0x002fca00078e0207 */
[----:B--2---:R-:W-:-:S13]  /*0090*/  ISETP.GE.U32.AND P0, PT, R5, UR4, PT ;  /* 0x0000000405007c0c */ /* 0x004fda000bf06070 */
[----:B---3--:R-:W-:Y:S05]  /*00a0*/  @P0 BRA `(.L_x_1) ;  /* 0x0000000000200947 */ /* 0x008fea0003800000 */
[----:B------:R-:W0:Y:S02]  /*00b0*/  LDC.64 R2, c[0x0][0x380] ;  /* 0x0000e000ff027b82 */ /* 0x000e240000000a00 */
[----:B0-----:R-:W-:-:S06]  /*00c0*/  IMAD.WIDE.U32 R2, R5, 0x4, R2 ;  /* 0x0000000405027825 */ /* 0x001fcc00078e0002 */
[----:B------:R-:W2:Y:S01]  /*00d0*/  LDG.E R2, desc[UR8][R2.64] ;  /* 0x0000000802027981 */ /* 0x000ea2000c1e1900 */
[----:B------:R-:W0:Y:S01]  /*00e0*/  S2UR UR5, SR_CgaCtaId ;  /* 0x00000000000579c3 */ /* 0x000e220000008800 */
[----:B------:R-:W-:Y:S02]  /*00f0*/  UMOV UR4, 0x400 ;  /* 0x0000040000047882 */ /* 0x000fe40000000000 */
[----:B0-----:R-:W-:-:S06]  /*0100*/  ULEA UR4, UR5, UR4, 0x18 ;  /* 0x0000000405047291 */ /* 0x001fcc000f8ec0ff */
[----:B------:R-:W-:-:S05]  /*0110*/  LEA R5, R7, UR4, 0x2 ;  /* 0x0000000407057c11 */ /* 0x000fca000f8e10ff */
[----:B--2---:R0:W-:Y:S02]  /*0120*/  STS [R5], R2 ;  /* 0x0000000205007388 */ /* 0x0041e40000000800 */
.L_x_1:
[----:B------:R-:W-:Y:S05]  /*0130*/  BSYNC.RECONVERGENT B0 ;  /* 0x0000000000007941 */ /* 0x000fea0003800200 */
.L_x_0:
[----:B------:R-:W-:Y:S01]  /*0140*/  BAR.SYNC.DEFER_BLOCKING 0x0 ;  /* 0x0000000000007b1d */ /* 0x000fe20000010000 */
[----:B------:R-:W-:-:S09]  /*0150*/  UISETP.GE.U32.AND UP0, UPT, UR7, 0x2, UPT ;  /* 0x000000020700788c */ /* 0x000fd2000bf06070 */
[----:B------:R-:W-:Y:S05]  /*0160*/  BRA.U !UP0, `(.L_x_2) ;  /* 0x0000000108607547 */ /* 0x000fea000b800000 */
[----:B------:R-:W-:Y:S01]  /*0170*/  IMAD.SHL.U32 R6, R7, 0x2, RZ ;  /* 0x0000000207067824 */ /* 0x000fe200078e00ff */
[----:B------:R-:W1:Y:S01]  /*0180*/  LDCU UR10, c[0x0][0x390] ;  /* 0x00007200ff0a77ac */ /* 0x000e620008000800 */
[----:B------:R-:W-:-:S05]  /*0190*/  UMOV UR6, 0x1 ;  /* 0x0000000100067882 */ /* 0x000fca0000000000 */
.L_x_5:
[----:B0-----:R-:W-:Y:S01]  /*01a0*/  IMAD R3, R6, UR6, RZ ;  /* 0x0000000606037c24 */ /* 0x001fe2000f8e02ff */
[----:B------:R-:W-:Y:S04]  /*01b0*/  BSSY.RECONVERGENT B0, `(.L_x_3) ;  /* 0x000000f000007945 */ /* 0x000fe80003800200 */
[----:B0-----:R-:W-:-:S05]  /*01c0*/  IADD3 R5, PT, PT, R3, UR6, RZ ;  /* 0x0000000603057c10 */ /* 0x001fca000fffe0ff */
[----:B------:R-:W-:-:S05]  /*01d0*/  IMAD.IADD R2, R0, 0x1, R5 ;  /* 0x0000000100027824 */ /* 0x000fca00078e0205 */
[----:B-1----:R-:W-:-:S04]  /*01e0*/  ISETP.GE.U32.AND P0, PT, R2, UR10, PT ;  /* 0x0000000a02007c0c */ /* 0x002fc8000bf06070 */
[----:B------:R-:W-:-:S13]  /*01f0*/  ISETP.GE.U32.OR P0, PT, R5, UR7, P0 ;  /* 0x0000000705007c0c */ /* 0x000fda0008706470 */
[----:B------:R-:W-:Y:S05]  /*0200*/  @P0 BRA `(.L_x_4) ;  /* 0x0000000000240947 */ /* 0x000fea0003800000 */
[----:B------:R-:W0:Y:S01]  /*0210*/  S2UR UR5, SR_CgaCtaId ;  /* 0x00000000000579c3 */ /* 0x000e220000008800 */
[----:B------:R-:W-:Y:S02]  /*0220*/  UMOV UR4, 0x400 ;  /* 0x0000040000047882 */ /* 0x000fe40000000000 */
[----:B0-----:R-:W-:-:S06]  /*0230*/  ULEA UR4, UR5, UR4, 0x18 ;  /* 0x0000000405047291 */ /* 0x001fcc000f8ec0ff */
[----:B------:R-:W-:Y:S02]  /*0240*/  LEA R2, R5, UR4, 0x2 ;  /* 0x0000000405027c11 */ /* 0x000fe4000f8e10ff */
[----:B------:R-:W-:-:S04]  /*0250*/  LEA R3, R3, UR4, 0x2 ;  /* 0x0000000403037c11 */ /* 0x000fc8000f8e10ff */
[----:B------:R-:W-:Y:S04]  /*0260*/  LDS R2, [R2] ;  /* 0x0000000002027984 */ /* 0x000fe80000000800 */
[----:B------:R-:W0:Y:S02]  /*0270*/  LDS R5, [R3] ;  /* 0x0000000003057984 */ /* 0x000e240000000800 */
[----:B0-----:R-:W-:-:S05]  /*0280*/  FADD R4, R2, R5 ;  /* 0x0000000502047221 */ /* 0x001fca0000000000 */
[----:B------:R0:W-:Y:S02]  /*0290*/  STS [R3], R4 ;  /* 0x0000000403007388 */ /* 0x0001e40000000800 */
.L_x_4:
[----:B------:R-:W-:Y:S05]  /*02a0*/  BSYNC.RECONVERGENT B0 ;  /* 0x0000000000007941 */ /* 0x000fea0003800200 */
.L_x_3:
[----:B------:R-:W-:Y:S01]  /*02b0*/  BAR.SYNC.DEFER_BLOCKING 0x0 ;  /* 0x0000000000007b1d */ /* 0x000fe20000010000 */
[----:B------:R-:W-:-:S04]  /*02c0*/  USHF.L.U32 UR6, UR6, 0x1, URZ ;  /* 0x0000000106067899 */ /* 0x000fc800080006ff */
[----:B------:R-:W-:-:S09]  /*02d0*/  UISETP.GE.U32.AND UP0, UPT, UR6, UR7, UPT ;  /* 0x000000070600728c */ /* 0x000fd2000bf06070 */
[----:B------:R-:W-:Y:S05]  /*02e0*/  BRA.U !UP0, `(.L_x_5) ;  /* 0xfffffffd08ac7547 */ /* 0x000fea000b83ffff */
.L_x_2:
[----:B------:R-:W-:-:S13]  /*02f0*/  ISETP.NE.AND P0, PT, R7, RZ, PT ;  /* 0x000000ff0700720c */ /* 0x000fda0003f05270 */
[----:B------:R-:W-:Y:S05]  /*0300*/  @P0 EXIT ;  /* 0x000000000000094d */ /* 0x000fea0003800000 */
[----:B------:R-:W1:Y:S01]  /*0310*/  S2UR UR5, SR_CgaCtaId ;  /* 0x00000000000579c3 */ /* 0x000e620000008800 */
[----:B------:R-:W-:-:S07]  /*0320*/  UMOV UR4, 0x400 ;  /* 0x0000040000047882 */ /* 0x000fce0000000000 */
[----:B0-----:R-:W0:Y:S01]  /*0330*/  LDC.64 R2, c[0x0][0x388] ;  /* 0x0000e200ff027b82 */ /* 0x001e220000000a00 */
[----:B-1----:R-:W-:Y:S01]  /*0340*/  ULEA UR4, UR5, UR4, 0x18 ;  /* 0x0000000405047291 */ /* 0x002fe2000f8ec0ff */
[----:B0-----:R-:W-:-:S08]  /*0350*/  IMAD.WIDE.U32 R2, R9, 0x4, R2 ;  /* 0x0000000409027825 */ /* 0x001fd000078e0002 */
[----:B------:R-:W0:Y:S04]  /*0360*/  LDS R5, [UR4] ;  /* 0x00000004ff057984 */ /* 0x000e280008000800 */
[----:B0-----:R-:W-:Y:S01]  /*0370*/  STG.E desc[UR8][R2.64], R5 ;  /* 0x0000000502007986 */ /* 0x001fe2000c101908 */
[----:B------:R-:W-:Y:S05]  /*0380*/  EXIT ;  /* 0x000000000000794d */ /* 0x000fea0003800000 */
.L_x_6:
[----:B------:R-:W-:-:S00]  /*0390*/  BRA `(.L_x_6) ;  /* 0xfffffffc00fc7947 */ /* 0x000fc0000383ffff */
[----:B------:R-:W-:-:S00]  /*03a0*/  NOP ;  /* 0x0000000000007918 */ /* 0x000fc00000000000 */
        /* <DEDUP_REMOVED lines=13> */
.L_x_7:


//--------------------- .nv.shared._Z7kernel2PfS_i --------------------------
	.section	.nv.shared._Z7kernel2PfS_i,"aw",@nobits
	.sectionflags	@""
	.align	4
.nv.shared._Z7kernel2PfS_i:
	.zero		1536


//--------------------- .nv.shared.reserved.0     --------------------------
	.section	.nv.shared.reserved.0,"aw",@nobits
	.weak		__nv_reservedSMEM_offset_0_alias
	.size		__nv_reservedSMEM_offset_0_alias, 0, 64
	.other		__nv_reservedSMEM_offset_0_alias,@"STO_CUDA_RESERVED_SHARED STV_DEFAULT"
__nv_reservedSMEM_offset_0_alias:
	.zero		0
	.zero		64


//--------------------- .nv.constant0._Z7kernel2PfS_i --------------------------
	.section	.nv.constant0._Z7kernel2PfS_i,"a",@progbits
	.sectionflags	@""
	.align	4
.nv.constant0._Z7kernel2PfS_i:
	.zero		916


//--------------------- SYMBOLS --------------------------

	.type		.nv.reservedSmem.offset0,@object
	.size		.nv.reservedSmem.offset0,0x4
	.type		.nv.reservedSmem.cap,@object
	.size		.nv.reservedSmem.cap,0x4
